//
// Generated by NVIDIA NVVM Compiler
//
// Compiler Build ID: CL-36424714
// Cuda compilation tools, release 13.0, V13.0.88
// Based on NVVM 20.0.0
//

.version 9.0
.target sm_100
.address_size 64

	// .globl	_Z10calc_scoreiiiiPiS_S_

.visible .entry _Z10calc_scoreiiiiPiS_S_(
	.param .u32 _Z10calc_scoreiiiiPiS_S__param_0,
	.param .u32 _Z10calc_scoreiiiiPiS_S__param_1,
	.param .u32 _Z10calc_scoreiiiiPiS_S__param_2,
	.param .u32 _Z10calc_scoreiiiiPiS_S__param_3,
	.param .u64 .ptr .align 1 _Z10calc_scoreiiiiPiS_S__param_4,
	.param .u64 .ptr .align 1 _Z10calc_scoreiiiiPiS_S__param_5,
	.param .u64 .ptr .align 1 _Z10calc_scoreiiiiPiS_S__param_6
)
{
	.reg .pred 	%p<2>;
	.reg .b32 	%r<22>;
	.reg .b32 	%f<9>;
	.reg .b64 	%rd<19>;

	ld.param.u32 	%r2, [_Z10calc_scoreiiiiPiS_S__param_0];
	ld.param.u32 	%r3, [_Z10calc_scoreiiiiPiS_S__param_1];
	ld.param.u32 	%r4, [_Z10calc_scoreiiiiPiS_S__param_2];
	ld.param.u32 	%r5, [_Z10calc_scoreiiiiPiS_S__param_3];
	ld.param.u64 	%rd1, [_Z10calc_scoreiiiiPiS_S__param_4];
	ld.param.u64 	%rd2, [_Z10calc_scoreiiiiPiS_S__param_5];
	ld.param.u64 	%rd3, [_Z10calc_scoreiiiiPiS_S__param_6];
	mov.u32 	%r6, %ctaid.x;
	mov.u32 	%r7, %ntid.x;
	mov.u32 	%r8, %tid.x;
	mad.lo.s32 	%r1, %r6, %r7, %r8;
	setp.lt.s32 	%p1, %r5, %r1;
	@%p1 bra 	$L__BB0_2;
	cvta.to.global.u64 	%rd4, %rd2;
	cvta.to.global.u64 	%rd5, %rd1;
	cvta.to.global.u64 	%rd6, %rd3;
	cvt.rn.f32.s32 	%f1, %r2;
	cvt.rn.f32.s32 	%f2, %r3;
	fma.rn.f32 	%f3, %f1, 0f3F8147AE, %f2;
	cvt.rn.f32.s32 	%f4, %r4;
	fma.rn.f32 	%f5, %f4, 0f3F000000, %f3;
	mul.f32 	%f6, %f5, 0f49742400;
	add.s32 	%r9, %r1, %r2;
	add.s32 	%r10, %r9, %r3;
	add.s32 	%r11, %r10, %r4;
	cvt.rn.f32.s32 	%f7, %r11;
	div.rn.f32 	%f8, %f6, %f7;
	cvt.rzi.s32.f32 	%r12, %f8;
	mul.wide.s32 	%rd7, %r1, 4;
	add.s64 	%rd8, %rd4, %rd7;
	st.global.u32 	[%rd8], %r12;
	mul.wide.s32 	%rd9, %r12, 4;
	add.s64 	%rd10, %rd5, %rd9;
	ld.global.u32 	%r13, [%rd10];
	mul.wide.s32 	%rd11, %r2, 4;
	add.s64 	%rd12, %rd5, %rd11;
	ld.global.u32 	%r14, [%rd12];
	add.s32 	%r15, %r14, %r13;
	mul.wide.s32 	%rd13, %r3, 4;
	add.s64 	%rd14, %rd5, %rd13;
	ld.global.u32 	%r16, [%rd14];
	add.s32 	%r17, %r15, %r16;
	mul.wide.s32 	%rd15, %r4, 4;
	add.s64 	%rd16, %rd5, %rd15;
	ld.global.u32 	%r18, [%rd16];
	add.s32 	%r19, %r17, %r18;
	add.s64 	%rd17, %rd5, %rd7;
	ld.global.u32 	%r20, [%rd17];
	add.s32 	%r21, %r19, %r20;
	add.s64 	%rd18, %rd6, %rd7;
	st.global.u32 	[%rd18], %r21;
$L__BB0_2:
	ret;

}


// ===== COMPILED SASS (sm_100) =====

	.target	sm_100

	.elftype	@"ET_EXEC"


//--------------------- .note.nv.tkinfo           --------------------------
	.section	.note.nv.tkinfo,"",@"SHT_NOTE"
	.sectionflags	@"SHF_NOTE_NV_TKINFO"
	.tkinfo
        /*0018*/ 	.word	0x00000002
        /*0030*/ 	.string	""
        /*0030*/ 	.string	"ptxas"
        /*0030*/ 	.string	"Cuda compilation tools, release 13.0, V13.0.88"
        /*0030*/ 	.string	"Build cuda_13.0.r13.0/compiler.36424714_0"
        /*0030*/ 	.string	"-arch sm_100 -m 64 "



//--------------------- .note.nv.cuinfo           --------------------------
	.section	.note.nv.cuinfo,"",@"SHT_NOTE"
	.sectionflags	@"SHF_NOTE_NV_CUINFO"
        /*0018*/ 	.short	0x0002
        /*001a*/ 	.short	0x0064
        /*001c*/ 	.short	0x0082
	.zero		2


//--------------------- .nv.info                  --------------------------
	.section	.nv.info,"",@"SHT_CUDA_INFO"
	.align	4


	//----- nvinfo : EIATTR_REGCOUNT
	.align		4
        /*0000*/ 	.byte	0x04, 0x2f
        /*0002*/ 	.short	(.L_1 - .L_0)
	.align		4
.L_0:
        /*0004*/ 	.word	index@(_Z10calc_scoreiiiiPiS_S_)
        /*0008*/ 	.word	0x00000014


	//----- nvinfo : EIATTR_FRAME_SIZE
	.align		4
.L_1:
        /*000c*/ 	.byte	0x04, 0x11
        /*000e*/ 	.short	(.L_3 - .L_2)
	.align		4
.L_2:
        /*0010*/ 	.word	index@($__internal_0_$__cuda_sm3x_div_rn_noftz_f32_slowpath)
        /*0014*/ 	.word	0x00000000


	//----- nvinfo : EIATTR_FRAME_SIZE
	.align		4
.L_3:
        /*0018*/ 	.byte	0x04, 0x11
        /*001a*/ 	.short	(.L_5 - .L_4)
	.align		4
.L_4:
        /*001c*/ 	.word	index@(_Z10calc_scoreiiiiPiS_S_)
        /*0020*/ 	.word	0x00000000


	//----- nvinfo : EIATTR_MIN_STACK_SIZE
	.align		4
.L_5:
        /*0024*/ 	.byte	0x04, 0x12
        /*0026*/ 	.short	(.L_7 - .L_6)
	.align		4
.L_6:
        /*0028*/ 	.word	index@(_Z10calc_scoreiiiiPiS_S_)
        /*002c*/ 	.word	0x00000000
.L_7:


//--------------------- .nv.compat                --------------------------
	.section	.nv.compat,"",@"SHT_CUDA_COMPAT_INFO"
	.align	4
        /*0000*/ 	.byte	0x02, 0x09, 0x00, 0x00, 0x02, 0x02, 0x01, 0x00, 0x02, 0x05, 0x05, 0x00, 0x03, 0x07, 0x01, 0x01
        /*0010*/ 	.byte	0x02, 0x03, 0x00, 0x00, 0x02, 0x06, 0x01, 0x00, 0x04, 0x0b, 0x08, 0x00, 0x01, 0x00, 0x00, 0x00
        /*0020*/ 	.byte	0x00, 0x00, 0x00, 0x00


//--------------------- .nv.info._Z10calc_scoreiiiiPiS_S_ --------------------------
	.section	.nv.info._Z10calc_scoreiiiiPiS_S_,"",@"SHT_CUDA_INFO"
	.sectionflags	@""
	.align	4


	//----- nvinfo : EIATTR_CUDA_API_VERSION
	.align		4
        /*0000*/ 	.byte	0x04, 0x37
        /*0002*/ 	.short	(.L_9 - .L_8)
.L_8:
        /*0004*/ 	.word	0x00000082


	//----- nvinfo : EIATTR_KPARAM_INFO
	.align		4
.L_9:
        /*0008*/ 	.byte	0x04, 0x17
        /*000a*/ 	.short	(.L_11 - .L_10)
.L_10:
        /*000c*/ 	.word	0x00000000
        /*0010*/ 	.short	0x0006
        /*0012*/ 	.short	0x0020
        /*0014*/ 	.byte	0x00, 0xf5, 0x21, 0x00


	//----- nvinfo : EIATTR_KPARAM_INFO
	.align		4
.L_11:
        /*0018*/ 	.byte	0x04, 0x17
        /*001a*/ 	.short	(.L_13 - .L_12)
.L_12:
        /*001c*/ 	.word	0x00000000
        /*0020*/ 	.short	0x0005
        /*0022*/ 	.short	0x0018
        /*0024*/ 	.byte	0x00, 0xf5, 0x21, 0x00


	//----- nvinfo : EIATTR_KPARAM_INFO
	.align		4
.L_13:
        /*0028*/ 	.byte	0x04, 0x17
        /*002a*/ 	.short	(.L_15 - .L_14)
.L_14:
        /*002c*/ 	.word	0x00000000
        /*0030*/ 	.short	0x0004
        /*0032*/ 	.short	0x0010
        /*0034*/ 	.byte	0x00, 0xf5, 0x21, 0x00


	//----- nvinfo : EIATTR_KPARAM_INFO
	.align		4
.L_15:
        /*0038*/ 	.byte	0x04, 0x17
        /*003a*/ 	.short	(.L_17 - .L_16)
.L_16:
        /*003c*/ 	.word	0x00000000
        /*0040*/ 	.short	0x0003
        /*0042*/ 	.short	0x000c
        /*0044*/ 	.byte	0x00, 0xf0, 0x11, 0x00


	//----- nvinfo : EIATTR_KPARAM_INFO
	.align		4
.L_17:
        /*0048*/ 	.byte	0x04, 0x17
        /*004a*/ 	.short	(.L_19 - .L_18)
.L_18:
        /*004c*/ 	.word	0x00000000
        /*0050*/ 	.short	0x0002
        /*0052*/ 	.short	0x0008
        /*0054*/ 	.byte	0x00, 0xf0, 0x11, 0x00


	//----- nvinfo : EIATTR_KPARAM_INFO
	.align		4
.L_19:
        /*0058*/ 	.byte	0x04, 0x17
        /*005a*/ 	.short	(.L_21 - .L_20)
.L_20:
        /*005c*/ 	.word	0x00000000
        /*0060*/ 	.short	0x0001
        /*0062*/ 	.short	0x0004
        /*0064*/ 	.byte	0x00, 0xf0, 0x11, 0x00


	//----- nvinfo : EIATTR_KPARAM_INFO
	.align		4
.L_21:
        /*0068*/ 	.byte	0x04, 0x17
        /*006a*/ 	.short	(.L_23 - .L_22)
.L_22:
        /*006c*/ 	.word	0x00000000
        /*0070*/ 	.short	0x0000
        /*0072*/ 	.short	0x0000
        /*0074*/ 	.byte	0x00, 0xf0, 0x11, 0x00


	//----- nvinfo : EIATTR_SPARSE_MMA_MASK
	.align		4
.L_23:
        /*0078*/ 	.byte	0x03, 0x50
        /*007a*/ 	.short	0x0000


	//----- nvinfo : EIATTR_MAXREG_COUNT
	.align		4
        /*007c*/ 	.byte	0x03, 0x1b
        /*007e*/ 	.short	0x00ff


	//----- nvinfo : EIATTR_MERCURY_ISA_VERSION
	.align		4
        /*0080*/ 	.byte	0x03, 0x5f
        /*0082*/ 	.short	0x0101


	//----- nvinfo : EIATTR_VRC_CTA_INIT_COUNT
	.align		4
        /*0084*/ 	.byte	0x02, 0x4a
	.zero		1
	.zero		1


	//----- nvinfo : EIATTR_EXIT_INSTR_OFFSETS
	.align		4
        /*0088*/ 	.byte	0x04, 0x1c
        /*008a*/ 	.short	(.L_25 - .L_24)


	//   ....[0]....
.L_24:
        /*008c*/ 	.word	0x00000070


	//   ....[1]....
        /*0090*/ 	.word	0x00000370


	//----- nvinfo : EIATTR_CRS_STACK_SIZE
	.align		4
.L_25:
        /*0094*/ 	.byte	0x04, 0x1e
        /*0096*/ 	.short	(.L_27 - .L_26)
.L_26:
        /*0098*/ 	.word	0x00000000


	//----- nvinfo : EIATTR_CBANK_PARAM_SIZE
	.align		4
.L_27:
        /*009c*/ 	.byte	0x03, 0x19
        /*009e*/ 	.short	0x0028


	//----- nvinfo : EIATTR_PARAM_CBANK
	.align		4
        /*00a0*/ 	.byte	0x04, 0x0a
        /*00a2*/ 	.short	(.L_29 - .L_28)
	.align		4
.L_28:
        /*00a4*/ 	.word	index@(.nv.constant0._Z10calc_scoreiiiiPiS_S_)
        /*00a8*/ 	.short	0x0380
        /*00aa*/ 	.short	0x0028


	//----- nvinfo : EIATTR_SW_WAR
	.align		4
.L_29:
        /*00ac*/ 	.byte	0x04, 0x36
        /*00ae*/ 	.short	(.L_31 - .L_30)
.L_30:
        /*00b0*/ 	.word	0x00000008
.L_31:


//--------------------- .nv.callgraph             --------------------------
	.section	.nv.callgraph,"",@"SHT_CUDA_CALLGRAPH"
	.align	4
	.sectionentsize	8
	.align		4
        /*0000*/ 	.word	0x00000000
	.align		4
        /*0004*/ 	.word	0xffffffff
	.align		4
        /*0008*/ 	.word	0x00000000
	.align		4
        /*000c*/ 	.word	0xfffffffe
	.align		4
        /*0010*/ 	.word	0x00000000
	.align		4
        /*0014*/ 	.word	0xfffffffd
	.align		4
        /*0018*/ 	.word	0x00000000
	.align		4
        /*001c*/ 	.word	0xfffffffc


//--------------------- .text._Z10calc_scoreiiiiPiS_S_ --------------------------
	.section	.text._Z10calc_scoreiiiiPiS_S_,"ax",@progbits
	.align	128
        .global         _Z10calc_scoreiiiiPiS_S_
        .type           _Z10calc_scoreiiiiPiS_S_,@function
        .size           _Z10calc_scoreiiiiPiS_S_,(.L_x_14 - _Z10calc_scoreiiiiPiS_S_)
        .other          _Z10calc_scoreiiiiPiS_S_,@"STO_CUDA_ENTRY STV_DEFAULT"
_Z10calc_scoreiiiiPiS_S_:
.text._Z10calc_scoreiiiiPiS_S_:
[----:B------:R-:W-:Y:S01]  /*0000*/  LDC R1, c[0x0][0x37c] ;  /* 0x0000df00ff017b82 */ /* 0x000fe20000000800 */
[----:B------:R-:W0:Y:S07]  /*0010*/  S2R R3, SR_TID.X ;  /* 0x0000000000037919 */ /* 0x000e2e0000002100 */
[----:B------:R-:W0:Y:S01]  /*0020*/  S2UR UR4, SR_CTAID.X ;  /* 0x00000000000479c3 */ /* 0x000e220000002500 */
[----:B------:R-:W1:Y:S07]  /*0030*/  LDCU UR5, c[0x0][0x38c] ;  /* 0x00007180ff0577ac */ /* 0x000e6e0008000800 */
[----:B------:R-:W0:Y:S02]  /*0040*/  LDC R2, c[0x0][0x360] ;  /* 0x0000d800ff027b82 */ /* 0x000e240000000800 */
[----:B0-----:R-:W-:-:S05]  /*0050*/  IMAD R2, R2, UR4, R3 ;  /* 0x0000000402027c24 */ /* 0x001fca000f8e0203 */
[----:B-1----:R-:W-:-:S13]  /*0060*/  ISETP.GT.AND P0, PT, R2, UR5, PT ;  /* 0x0000000502007c0c */ /* 0x002fda000bf04270 */
[----:B------:R-:W-:Y:S05]  /*0070*/  @P0 EXIT ;  /* 0x000000000000094d */ /* 0x000fea0003800000 */
[----:B------:R-:W0:Y:S01]  /*0080*/  LDC.64 R8, c[0x0][0x380] ;  /* 0x0000e000ff087b82 */ /* 0x000e220000000a00 */
[----:B------:R-:W1:Y:S01]  /*0090*/  LDCU UR4, c[0x0][0x388] ;  /* 0x00007100ff0477ac */ /* 0x000e620008000800 */
[----:B------:R-:W-:Y:S01]  /*00a0*/  BSSY.RECONVERGENT B0, `(.L_x_0) ;  /* 0x0000016000007945 */ /* 0x000fe20003800200 */
[----:B-1----:R-:W-:Y:S02]  /*00b0*/  I2FP.F32.S32 R5, UR4 ;  /* 0x0000000400057c45 */ /* 0x002fe40008201400 */
[----:B0-----:R-:W-:Y:S02]  /*00c0*/  IADD3 R0, PT, PT, R9, R2, R8 ;  /* 0x0000000209007210 */ /* 0x001fe40007ffe008 */
[----:B------:R-:W-:-:S03]  /*00d0*/  I2FP.F32.S32 R3, R9 ;  /* 0x0000000900037245 */ /* 0x000fc60000201400 */
[----:B------:R-:W-:Y:S01]  /*00e0*/  VIADD R0, R0, UR4 ;  /* 0x0000000400007c36 */ /* 0x000fe20008000000 */
[----:B------:R-:W0:Y:S04]  /*00f0*/  LDCU.64 UR4, c[0x0][0x358] ;  /* 0x00006b00ff0477ac */ /* 0x000e280008000a00 */
[----:B------:R-:W-:Y:S02]  /*0100*/  I2FP.F32.S32 R7, R0 ;  /* 0x0000000000077245 */ /* 0x000fe40000201400 */
[----:B------:R-:W-:Y:S02]  /*0110*/  I2FP.F32.S32 R0, R8 ;  /* 0x0000000800007245 */ /* 0x000fe40000201400 */
[----:B------:R-:W1:Y:S03]  /*0120*/  MUFU.RCP R4, R7 ;  /* 0x0000000700047308 */ /* 0x000e660000001000 */
[----:B------:R-:W-:-:S04]  /*0130*/  FFMA R0, R0, 1.0099999904632568359, R3 ;  /* 0x3f8147ae00007823 */ /* 0x000fc80000000003 */
[----:B------:R-:W-:-:S04]  /*0140*/  FFMA R0, R5, 0.5, R0 ;  /* 0x3f00000005007823 */ /* 0x000fc80000000000 */
[----:B------:R-:W-:-:S04]  /*0150*/  FMUL R0, R0, 1000000 ;  /* 0x4974240000007820 */ /* 0x000fc80000400000 */
[----:B------:R-:W2:Y:S01]  /*0160*/  FCHK P0, R0, R7 ;  /* 0x0000000700007302 */ /* 0x000ea20000000000 */
[----:B-1----:R-:W-:-:S04]  /*0170*/  FFMA R3, -R7, R4, 1 ;  /* 0x3f80000007037423 */ /* 0x002fc80000000104 */
[----:B------:R-:W-:-:S04]  /*0180*/  FFMA R3, R4, R3, R4 ;  /* 0x0000000304037223 */ /* 0x000fc80000000004 */
[----:B------:R-:W-:-:S04]  /*0190*/  FFMA R4, R0, R3, RZ ;  /* 0x0000000300047223 */ /* 0x000fc800000000ff */
[----:B------:R-:W-:-:S04]  /*01a0*/  FFMA R5, -R7, R4, R0 ;  /* 0x0000000407057223 */ /* 0x000fc80000000100 */
[----:B------:R-:W-:Y:S01]  /*01b0*/  FFMA R3, R3, R5, R4 ;  /* 0x0000000503037223 */ /* 0x000fe20000000004 */
[----:B0-2---:R-:W-:Y:S06]  /*01c0*/  @!P0 BRA `(.L_x_1) ;  /* 0x00000000000c8947 */ /* 0x005fec0003800000 */
[----:B------:R-:W-:-:S07]  /*01d0*/  MOV R4, 0x1f0 ;  /* 0x000001f000047802 */ /* 0x000fce0000000f00 */
[----:B------:R-:W-:Y:S05]  /*01e0*/  CALL.REL.NOINC `($__internal_0_$__cuda_sm3x_div_rn_noftz_f32_slowpath) ;  /* 0x0000000000647944 */ /* 0x000fea0003c00000 */
[----:B------:R-:W-:-:S07]  /*01f0*/  IMAD.MOV.U32 R3, RZ, RZ, R0 ;  /* 0x000000ffff037224 */ /* 0x000fce00078e0000 */
.L_x_1:
[----:B------:R-:W-:Y:S05]  /*0200*/  BSYNC.RECONVERGENT B0 ;  /* 0x0000000000007941 */ /* 0x000fea0003800200 */
.L_x_0:
[----:B------:R-:W0:Y:S01]  /*0210*/  LDC.64 R12, c[0x0][0x390] ;  /* 0x0000e400ff0c7b82 */ /* 0x000e220000000a00 */
[----:B------:R-:W0:Y:S07]  /*0220*/  F2I.TRUNC.NTZ R3, R3 ;  /* 0x0000000300037305 */ /* 0x000e2e000020f100 */
[----:B------:R-:W1:Y:S08]  /*0230*/  LDC.64 R10, c[0x0][0x380] ;  /* 0x0000e000ff0a7b82 */ /* 0x000e700000000a00 */
[----:B------:R-:W2:Y:S08]  /*0240*/  LDC.64 R4, c[0x0][0x398] ;  /* 0x0000e600ff047b82 */ /* 0x000eb00000000a00 */
[----:B------:R-:W3:Y:S01]  /*0250*/  LDC R17, c[0x0][0x388] ;  /* 0x0000e200ff117b82 */ /* 0x000ee20000000800 */
[----:B0-----:R-:W-:-:S04]  /*0260*/  IMAD.WIDE R6, R3, 0x4, R12 ;  /* 0x0000000403067825 */ /* 0x001fc800078e020c */
[----:B-1----:R-:W-:-:S04]  /*0270*/  IMAD.WIDE R8, R10, 0x4, R12 ;  /* 0x000000040a087825 */ /* 0x002fc800078e020c */
[----:B------:R-:W-:-:S04]  /*0280*/  IMAD.WIDE R10, R11, 0x4, R12 ;  /* 0x000000040b0a7825 */ /* 0x000fc800078e020c */
[----:B--2---:R-:W-:-:S04]  /*0290*/  IMAD.WIDE R4, R2, 0x4, R4 ;  /* 0x0000000402047825 */ /* 0x004fc800078e0204 */
[C-C-:B------:R-:W-:Y:S01]  /*02a0*/  IMAD.WIDE R14, R2.reuse, 0x4, R12.reuse ;  /* 0x00000004020e7825 */ /* 0x140fe200078e020c */
[----:B------:R0:W-:Y:S03]  /*02b0*/  STG.E desc[UR4][R4.64], R3 ;  /* 0x0000000304007986 */ /* 0x0001e6000c101904 */
[----:B---3--:R-:W-:Y:S01]  /*02c0*/  IMAD.WIDE R12, R17, 0x4, R12 ;  /* 0x00000004110c7825 */ /* 0x008fe200078e020c */
[----:B------:R-:W2:Y:S01]  /*02d0*/  LDG.E R6, desc[UR4][R6.64] ;  /* 0x0000000406067981 */ /* 0x000ea2000c1e1900 */
[----:B------:R-:W0:Y:S03]  /*02e0*/  LDC.64 R16, c[0x0][0x3a0] ;  /* 0x0000e800ff107b82 */ /* 0x000e260000000a00 */
[----:B------:R-:W2:Y:S04]  /*02f0*/  LDG.E R9, desc[UR4][R8.64] ;  /* 0x0000000408097981 */ /* 0x000ea8000c1e1900 */
[----:B------:R-:W2:Y:S04]  /*0300*/  LDG.E R10, desc[UR4][R10.64] ;  /* 0x000000040a0a7981 */ /* 0x000ea8000c1e1900 */
[----:B------:R-:W3:Y:S04]  /*0310*/  LDG.E R14, desc[UR4][R14.64] ;  /* 0x000000040e0e7981 */ /* 0x000ee8000c1e1900 */
[----:B------:R-:W3:Y:S01]  /*0320*/  LDG.E R13, desc[UR4][R12.64] ;  /* 0x000000040c0d7981 */ /* 0x000ee2000c1e1900 */
[----:B0-----:R-:W-:Y:S01]  /*0330*/  IMAD.WIDE R2, R2, 0x4, R16 ;  /* 0x0000000402027825 */ /* 0x001fe200078e0210 */
[----:B--2---:R-:W-:-:S04]  /*0340*/  IADD3 R0, PT, PT, R10, R9, R6 ;  /* 0x000000090a007210 */ /* 0x004fc80007ffe006 */
[----:B---3--:R-:W-:-:S05]  /*0350*/  IADD3 R5, PT, PT, R14, R0, R13 ;  /* 0x000000000e057210 */ /* 0x008fca0007ffe00d */
[----:B------:R-:W-:Y:S01]  /*0360*/  STG.E desc[UR4][R2.64], R5 ;  /* 0x0000000502007986 */ /* 0x000fe2000c101904 */
[----:B------:R-:W-:Y:S05]  /*0370*/  EXIT ;  /* 0x000000000000794d */ /* 0x000fea0003800000 */
        .weak           $__internal_0_$__cuda_sm3x_div_rn_noftz_f32_slowpath
        .type           $__internal_0_$__cuda_sm3x_div_rn_noftz_f32_slowpath,@function
        .size           $__internal_0_$__cuda_sm3x_div_rn_noftz_f32_slowpath,(.L_x_14 - $__internal_0_$__cuda_sm3x_div_rn_noftz_f32_slowpath)
$__internal_0_$__cuda_sm3x_div_rn_noftz_f32_slowpath:
[----:B------:R-:W-:Y:S01]  /*0380*/  SHF.R.U32.HI R5, RZ, 0x17, R7 ;  /* 0x00000017ff057819 */ /* 0x000fe20000011607 */
[----:B------:R-:W-:Y:S01]  /*0390*/  BSSY.RECONVERGENT B1, `(.L_x_2) ;  /* 0x0000064000017945 */ /* 0x000fe20003800200 */
[--C-:B------:R-:W-:Y:S01]  /*03a0*/  SHF.R.U32.HI R3, RZ, 0x17, R0.reuse ;  /* 0x00000017ff037819 */ /* 0x100fe20000011600 */
[----:B------:R-:W-:Y:S01]  /*03b0*/  IMAD.MOV.U32 R8, RZ, RZ, R0 ;  /* 0x000000ffff087224 */ /* 0x000fe200078e0000 */
[----:B------:R-:W-:Y:S02]  /*03c0*/  LOP3.LUT R6, R5, 0xff, RZ, 0xc0, !PT ;  /* 0x000000ff05067812 */ /* 0x000fe400078ec0ff */
[----:B------:R-:W-:-:S03]  /*03d0*/  LOP3.LUT R5, R3, 0xff, RZ, 0xc0, !PT ;  /* 0x000000ff03057812 */ /* 0x000fc600078ec0ff */
[----:B------:R-:W-:Y:S02]  /*03e0*/  VIADD R11, R6, 0xffffffff ;  /* 0xffffffff060b7836 */ /* 0x000fe40000000000 */
[----:B------:R-:W-:-:S03]  /*03f0*/  VIADD R10, R5, 0xffffffff ;  /* 0xffffffff050a7836 */ /* 0x000fc60000000000 */
[----:B------:R-:W-:-:S04]  /*0400*/  ISETP.GT.U32.AND P0, PT, R11, 0xfd, PT ;  /* 0x000000fd0b00780c */ /* 0x000fc80003f04070 */
[----:B------:R-:W-:-:S13]  /*0410*/  ISETP.GT.U32.OR P0, PT, R10, 0xfd, P0 ;  /* 0x000000fd0a00780c */ /* 0x000fda0000704470 */
[----:B------:R-:W-:Y:S01]  /*0420*/  @!P0 IMAD.MOV.U32 R9, RZ, RZ, RZ ;  /* 0x000000ffff098224 */ /* 0x000fe200078e00ff */
[----:B------:R-:W-:Y:S06]  /*0430*/  @!P0 BRA `(.L_x_3) ;  /* 0x0000000000608947 */ /* 0x000fec0003800000 */
[----:B------:R-:W-:Y:S01]  /*0440*/  FSETP.GTU.FTZ.AND P0, PT, |R0|, +INF , PT ;  /* 0x7f8000000000780b */ /* 0x000fe20003f1c200 */
[----:B------:R-:W-:Y:S01]  /*0450*/  IMAD.MOV.U32 R3, RZ, RZ, R7 ;  /* 0x000000ffff037224 */ /* 0x000fe200078e0007 */
[----:B------:R-:W-:-:S04]  /*0460*/  FSETP.GTU.FTZ.AND P1, PT, |R7|, +INF , PT ;  /* 0x7f8000000700780b */ /* 0x000fc80003f3c200 */
[----:B------:R-:W-:-:S13]  /*0470*/  PLOP3.LUT P0, PT, P0, P1, PT, 0xf8, 0x8f ;  /* 0x00000000008f781c */ /* 0x000fda0000703f70 */
[----:B------:R-:W-:Y:S05]  /*0480*/  @P0 BRA `(.L_x_4) ;  /* 0x00000004004c0947 */ /* 0x000fea0003800000 */
[----:B------:R-:W-:-:S13]  /*0490*/  LOP3.LUT P0, RZ, R7, 0x7fffffff, R8, 0xc8, !PT ;  /* 0x7fffffff07ff7812 */ /* 0x000fda000780c808 */
[----:B------:R-:W-:Y:S05]  /*04a0*/  @!P0 BRA `(.L_x_5) ;  /* 0x00000004003c8947 */ /* 0x000fea0003800000 */
[C---:B------:R-:W-:Y:S02]  /*04b0*/  FSETP.NEU.FTZ.AND P2, PT, |R0|.reuse, +INF , PT ;  /* 0x7f8000000000780b */ /* 0x040fe40003f5d200 */
[----:B------:R-:W-:Y:S02]  /*04c0*/  FSETP.NEU.FTZ.AND P1, PT, |R3|, +INF , PT ;  /* 0x7f8000000300780b */ /* 0x000fe40003f3d200 */
[----:B------:R-:W-:-:S11]  /*04d0*/  FSETP.NEU.FTZ.AND P0, PT, |R0|, +INF , PT ;  /* 0x7f8000000000780b */ /* 0x000fd60003f1d200 */
[----:B------:R-:W-:Y:S05]  /*04e0*/  @!P1 BRA !P2, `(.L_x_5) ;  /* 0x00000004002c9947 */ /* 0x000fea0005000000 */
[----:B------:R-:W-:-:S04]  /*04f0*/  LOP3.LUT P2, RZ, R8, 0x7fffffff, RZ, 0xc0, !PT ;  /* 0x7fffffff08ff7812 */ /* 0x000fc8000784c0ff */
[----:B------:R-:W-:-:S13]  /*0500*/  PLOP3.LUT P1, PT, P1, P2, PT, 0x2f, 0xf2 ;  /* 0x0000000000f2781c */ /* 0x000fda0000f24577 */
[----:B------:R-:W-:Y:S05]  /*0510*/  @P1 BRA `(.L_x_6) ;  /* 0x0000000400181947 */ /* 0x000fea0003800000 */
[----:B------:R-:W-:-:S04]  /*0520*/  LOP3.LUT P1, RZ, R7, 0x7fffffff, RZ, 0xc0, !PT ;  /* 0x7fffffff07ff7812 */ /* 0x000fc8000782c0ff */
[----:B------:R-:W-:-:S13]  /*0530*/  PLOP3.LUT P0, PT, P0, P1, PT, 0x2f, 0xf2 ;  /* 0x0000000000f2781c */ /* 0x000fda0000702577 */
[----:B------:R-:W-:Y:S05]  /*0540*/  @P0 BRA `(.L_x_7) ;  /* 0x0000000400000947 */ /* 0x000fea0003800000 */
[----:B------:R-:W-:Y:S02]  /*0550*/  ISETP.GE.AND P0, PT, R10, RZ, PT ;  /* 0x000000ff0a00720c */ /* 0x000fe40003f06270 */
[----:B------:R-:W-:-:S11]  /*0560*/  ISETP.GE.AND P1, PT, R11, RZ, PT ;  /* 0x000000ff0b00720c */ /* 0x000fd60003f26270 */
[----:B------:R-:W-:Y:S02]  /*0570*/  @P0 IMAD.MOV.U32 R9, RZ, RZ, RZ ;  /* 0x000000ffff090224 */ /* 0x000fe400078e00ff */
[----:B------:R-:W-:Y:S01]  /*0580*/  @!P0 FFMA R8, R0, 1.84467440737095516160e+19, RZ ;  /* 0x5f80000000088823 */ /* 0x000fe200000000ff */
[----:B------:R-:W-:Y:S02]  /*0590*/  @!P0 IMAD.MOV.U32 R9, RZ, RZ, -0x40 ;  /* 0xffffffc0ff098424 */ /* 0x000fe400078e00ff */
[----:B------:R-:W-:Y:S02]  /*05a0*/  @!P1 FFMA R7, R3, 1.84467440737095516160e+19, RZ ;  /* 0x5f80000003079823 */ /* 0x000fe400000000ff */
[----:B------:R-:W-:-:S07]  /*05b0*/  @!P1 VIADD R9, R9, 0x40 ;  /* 0x0000004009099836 */ /* 0x000fce0000000000 */
.L_x_3:
[----:B------:R-:W-:Y:S01]  /*05c0*/  LEA R0, R6, 0xc0800000, 0x17 ;  /* 0xc080000006007811 */ /* 0x000fe200078eb8ff */
[----:B------:R-:W-:Y:S01]  /*05d0*/  VIADD R5, R5, 0xffffff81 ;  /* 0xffffff8105057836 */ /* 0x000fe20000000000 */
[----:B------:R-:W-:Y:S03]  /*05e0*/  BSSY.RECONVERGENT B2, `(.L_x_8) ;  /* 0x0000035000027945 */ /* 0x000fe60003800200 */
[----:B------:R-:W-:Y:S01]  /*05f0*/  IMAD.IADD R7, R7, 0x1, -R0 ;  /* 0x0000000107077824 */ /* 0x000fe200078e0a00 */
[C---:B------:R-:W-:Y:S01]  /*0600*/  IADD3 R6, PT, PT, R5.reuse, 0x7f, -R6 ;  /* 0x0000007f05067810 */ /* 0x040fe20007ffe806 */
[----:B------:R-:W-:Y:S02]  /*0610*/  IMAD R0, R5, -0x800000, R8 ;  /* 0xff80000005007824 */ /* 0x000fe400078e0208 */
[----:B------:R-:W0:Y:S01]  /*0620*/  MUFU.RCP R3, R7 ;  /* 0x0000000700037308 */ /* 0x000e220000001000 */
[----:B------:R-:W-:Y:S01]  /*0630*/  FADD.FTZ R11, -R7, -RZ ;  /* 0x800000ff070b7221 */ /* 0x000fe20000010100 */
[----:B------:R-:W-:-:S03]  /*0640*/  IMAD.IADD R6, R6, 0x1, R9 ;  /* 0x0000000106067824 */ /* 0x000fc600078e0209 */
[----:B0-----:R-:W-:-:S04]  /*0650*/  FFMA R10, R3, R11, 1 ;  /* 0x3f800000030a7423 */ /* 0x001fc8000000000b */
[----:B------:R-:W-:-:S04]  /*0660*/  FFMA R10, R3, R10, R3 ;  /* 0x0000000a030a7223 */ /* 0x000fc80000000003 */
[----:B------:R-:W-:-:S04]  /*0670*/  FFMA R3, R0, R10, RZ ;  /* 0x0000000a00037223 */ /* 0x000fc800000000ff */
[----:B------:R-:W-:-:S04]  /*0680*/  FFMA R8, R11, R3, R0 ;  /* 0x000000030b087223 */ /* 0x000fc80000000000 */
[----:B------:R-:W-:-:S04]  /*0690*/  FFMA R13, R10, R8, R3 ;  /* 0x000000080a0d7223 */ /* 0x000fc80000000003 */
[----:B------:R-:W-:-:S04]  /*06a0*/  FFMA R8, R11, R13, R0 ;  /* 0x0000000d0b087223 */ /* 0x000fc80000000000 */
[----:B------:R-:W-:-:S05]  /*06b0*/  FFMA R0, R10, R8, R13 ;  /* 0x000000080a007223 */ /* 0x000fca000000000d */
[----:B------:R-:W-:-:S04]  /*06c0*/  SHF.R.U32.HI R3, RZ, 0x17, R0 ;  /* 0x00000017ff037819 */ /* 0x000fc80000011600 */
[----:B------:R-:W-:-:S05]  /*06d0*/  LOP3.LUT R3, R3, 0xff, RZ, 0xc0, !PT ;  /* 0x000000ff03037812 */ /* 0x000fca00078ec0ff */
[----:B------:R-:W-:-:S04]  /*06e0*/  IMAD.IADD R7, R3, 0x1, R6 ;  /* 0x0000000103077824 */ /* 0x000fc800078e0206 */
[----:B------:R-:W-:-:S05]  /*06f0*/  VIADD R3, R7, 0xffffffff ;  /* 0xffffffff07037836 */ /* 0x000fca0000000000 */
[----:B------:R-:W-:-:S13]  /*0700*/  ISETP.GE.U32.AND P0, PT, R3, 0xfe, PT ;  /* 0x000000fe0300780c */ /* 0x000fda0003f06070 */
[----:B------:R-:W-:Y:S05]  /*0710*/  @!P0 BRA `(.L_x_9) ;  /* 0x0000000000808947 */ /* 0x000fea0003800000 */
[----:B------:R-:W-:-:S13]  /*0720*/  ISETP.GT.AND P0, PT, R7, 0xfe, PT ;  /* 0x000000fe0700780c */ /* 0x000fda0003f04270 */
[----:B------:R-:W-:Y:S05]  /*0730*/  @P0 BRA `(.L_x_10) ;  /* 0x00000000006c0947 */ /* 0x000fea0003800000 */
[----:B------:R-:W-:-:S13]  /*0740*/  ISETP.GE.AND P0, PT, R7, 0x1, PT ;  /* 0x000000010700780c */ /* 0x000fda0003f06270 */
[----:B------:R-:W-:Y:S05]  /*0750*/  @P0 BRA `(.L_x_11) ;  /* 0x0000000000740947 */ /* 0x000fea0003800000 */
[----:B------:R-:W-:Y:S02]  /*0760*/  ISETP.GE.AND P0, PT, R7, -0x18, PT ;  /* 0xffffffe80700780c */ /* 0x000fe40003f06270 */
[----:B------:R-:W-:-:S11]  /*0770*/  LOP3.LUT R0, R0, 0x80000000, RZ, 0xc0, !PT ;  /* 0x8000000000007812 */ /* 0x000fd600078ec0ff */
[----:B------:R-:W-:Y:S05]  /*0780*/  @!P0 BRA `(.L_x_11) ;  /* 0x0000000000688947 */ /* 0x000fea0003800000 */
[CCC-:B------:R-:W-:Y:S01]  /*0790*/  FFMA.RZ R3, R10.reuse, R8.reuse, R13.reuse ;  /* 0x000000080a037223 */ /* 0x1c0fe2000000c00d */
[CCC-:B------:R-:W-:Y:S01]  /*07a0*/  FFMA.RM R6, R10.reuse, R8.reuse, R13.reuse ;  /* 0x000000080a067223 */ /* 0x1c0fe2000000400d */
[C---:B------:R-:W-:Y:S02]  /*07b0*/  ISETP.NE.AND P2, PT, R7.reuse, RZ, PT ;  /* 0x000000ff0700720c */ /* 0x040fe40003f45270 */
[----:B------:R-:W-:Y:S02]  /*07c0*/  ISETP.NE.AND P1, PT, R7, RZ, PT ;  /* 0x000000ff0700720c */ /* 0x000fe40003f25270 */
[----:B------:R-:W-:Y:S01]  /*07d0*/  LOP3.LUT R5, R3, 0x7fffff, RZ, 0xc0, !PT ;  /* 0x007fffff03057812 */ /* 0x000fe200078ec0ff */
[----:B------:R-:W-:Y:S01]  /*07e0*/  FFMA.RP R3, R10, R8, R13 ;  /* 0x000000080a037223 */ /* 0x000fe2000000800d */
[----:B------:R-:W-:Y:S02]  /*07f0*/  VIADD R8, R7, 0x20 ;  /* 0x0000002007087836 */ /* 0x000fe40000000000 */
[----:B------:R-:W-:Y:S01]  /*0800*/  LOP3.LUT R5, R5, 0x800000, RZ, 0xfc, !PT ;  /* 0x0080000005057812 */ /* 0x000fe200078efcff */
[----:B------:R-:W-:Y:S01]  /*0810*/  IMAD.MOV R7, RZ, RZ, -R7 ;  /* 0x000000ffff077224 */ /* 0x000fe200078e0a07 */
[----:B------:R-:W-:-:S02]  /*0820*/  FSETP.NEU.FTZ.AND P0, PT, R3, R6, PT ;  /* 0x000000060300720b */ /* 0x000fc40003f1d000 */
[----:B------:R-:W-:Y:S02]  /*0830*/  SHF.L.U32 R8, R5, R8, RZ ;  /* 0x0000000805087219 */ /* 0x000fe400000006ff */
[----:B------:R-:W-:Y:S02]  /*0840*/  SEL R6, R7, RZ, P2 ;  /* 0x000000ff07067207 */ /* 0x000fe40001000000 */
[----:B------:R-:W-:Y:S02]  /*0850*/  ISETP.NE.AND P1, PT, R8, RZ, P1 ;  /* 0x000000ff0800720c */ /* 0x000fe40000f25270 */
[----:B------:R-:W-:Y:S02]  /*0860*/  SHF.R.U32.HI R6, RZ, R6, R5 ;  /* 0x00000006ff067219 */ /* 0x000fe40000011605 */
[----:B------:R-:W-:Y:S02]  /*0870*/  PLOP3.LUT P0, PT, P0, P1, PT, 0xf8, 0x8f ;  /* 0x00000000008f781c */ /* 0x000fe40000703f70 */
[----:B------:R-:W-:-:S02]  /*0880*/  SHF.R.U32.HI R8, RZ, 0x1, R6 ;  /* 0x00000001ff087819 */ /* 0x000fc40000011606 */
[----:B------:R-:W-:-:S04]  /*0890*/  SEL R3, RZ, 0x1, !P0 ;  /* 0x00000001ff037807 */ /* 0x000fc80004000000 */
[----:B------:R-:W-:-:S04]  /*08a0*/  LOP3.LUT R3, R3, 0x1, R8, 0xf8, !PT ;  /* 0x0000000103037812 */ /* 0x000fc800078ef808 */
[----:B------:R-:W-:-:S05]  /*08b0*/  LOP3.LUT R3, R3, R6, RZ, 0xc0, !PT ;  /* 0x0000000603037212 */ /* 0x000fca00078ec0ff */
[----:B------:R-:W-:-:S05]  /*08c0*/  IMAD.IADD R3, R8, 0x1, R3 ;  /* 0x0000000108037824 */ /* 0x000fca00078e0203 */
[----:B------:R-:W-:Y:S01]  /*08d0*/  LOP3.LUT R0, R3, R0, RZ, 0xfc, !PT ;  /* 0x0000000003007212 */ /* 0x000fe200078efcff */
[----:B------:R-:W-:Y:S06]  /*08e0*/  BRA `(.L_x_11) ;  /* 0x0000000000107947 */ /* 0x000fec0003800000 */
.L_x_10:
[----:B------:R-:W-:-:S04]  /*08f0*/  LOP3.LUT R0, R0, 0x80000000, RZ, 0xc0, !PT ;  /* 0x8000000000007812 */ /* 0x000fc800078ec0ff */
[----:B------:R-:W-:Y:S01]  /*0900*/  LOP3.LUT R0, R0, 0x7f800000, RZ, 0xfc, !PT ;  /* 0x7f80000000007812 */ /* 0x000fe200078efcff */
[----:B------:R-:W-:Y:S06]  /*0910*/  BRA `(.L_x_11) ;  /* 0x0000000000047947 */ /* 0x000fec0003800000 */
.L_x_9:
[----:B------:R-:W-:-:S07]  /*0920*/  IMAD R0, R6, 0x800000, R0 ;  /* 0x0080000006007824 */ /* 0x000fce00078e0200 */
.L_x_11:
[----:B------:R-:W-:Y:S05]  /*0930*/  BSYNC.RECONVERGENT B2 ;  /* 0x0000000000027941 */ /* 0x000fea0003800200 */
.L_x_8:
[----:B------:R-:W-:Y:S05]  /*0940*/  BRA `(.L_x_12) ;  /* 0x0000000000207947 */ /* 0x000fea0003800000 */
.L_x_7:
[----:B------:R-:W-:-:S04]  /*0950*/  LOP3.LUT R0, R7, 0x80000000, R8, 0x48, !PT ;  /* 0x8000000007007812 */ /* 0x000fc800078e4808 */
[----:B------:R-:W-:Y:S01]  /*0960*/  LOP3.LUT R0, R0, 0x7f800000, RZ, 0xfc, !PT ;  /* 0x7f80000000007812 */ /* 0x000fe200078efcff */
[----:B------:R-:W-:Y:S06]  /*0970*/  BRA `(.L_x_12) ;  /* 0x0000000000147947 */ /* 0x000fec0003800000 */
.L_x_6:
[----:B------:R-:W-:Y:S01]  /*0980*/  LOP3.LUT R0, R7, 0x80000000, R8, 0x48, !PT ;  /* 0x8000000007007812 */ /* 0x000fe200078e4808 */
[----:B------:R-:W-:Y:S06]  /*0990*/  BRA `(.L_x_12) ;  /* 0x00000000000c7947 */ /* 0x000fec0003800000 */
.L_x_5:
[----:B------:R-:W0:Y:S01]  /*09a0*/  MUFU.RSQ R0, -QNAN ;  /* 0xffc0000000007908 */ /* 0x000e220000001400 */
[----:B------:R-:W-:Y:S05]  /*09b0*/  BRA `(.L_x_12) ;  /* 0x0000000000047947 */ /* 0x000fea0003800000 */
.L_x_4:
[----:B------:R-:W-:-:S07]  /*09c0*/  FADD.FTZ R0, R0, R3 ;  /* 0x0000000300007221 */ /* 0x000fce0000010000 */
.L_x_12:
[----:B------:R-:W-:Y:S05]  /*09d0*/  BSYNC.RECONVERGENT B1 ;  /* 0x0000000000017941 */ /* 0x000fea0003800200 */
.L_x_2:
[----:B------:R-:W-:-:S04]  /*09e0*/  IMAD.MOV.U32 R5, RZ, RZ, 0x0 ;  /* 0x00000000ff057424 */ /* 0x000fc800078e00ff */
[----:B0-----:R-:W-:Y:S05]  /*09f0*/  RET.REL.NODEC R4 `(_Z10calc_scoreiiiiPiS_S_) ;  /* 0xfffffff404807950 */ /* 0x001fea0003c3ffff */
.L_x_13:
[----:B------:R-:W-:-:S00]  /*0a00*/  BRA `(.L_x_13) ;  /* 0xfffffffc00fc7947 */ /* 0x000fc0000383ffff */
[----:B------:R-:W-:-:S00]  /*0a10*/  NOP ;  /* 0x0000000000007918 */ /* 0x000fc00000000000 */
        /* <DEDUP_REMOVED lines=14> */
.L_x_14:


//--------------------- .nv.shared.reserved.0     --------------------------
	.section	.nv.shared.reserved.0,"aw",@nobits
	.weak		__nv_reservedSMEM_offset_0_alias
	.size		__nv_reservedSMEM_offset_0_alias, 0, 64
	.other		__nv_reservedSMEM_offset_0_alias,@"STO_CUDA_RESERVED_SHARED STV_DEFAULT"
__nv_reservedSMEM_offset_0_alias:
	.zero		0
	.zero		64


//--------------------- .nv.constant0._Z10calc_scoreiiiiPiS_S_ --------------------------
	.section	.nv.constant0._Z10calc_scoreiiiiPiS_S_,"a",@progbits
	.sectionflags	@""
	.align	4
.nv.constant0._Z10calc_scoreiiiiPiS_S_:
	.zero		936


//--------------------- SYMBOLS --------------------------

	.type		.nv.reservedSmem.offset0,@object
	.size		.nv.reservedSmem.offset0,0x4
